//
// Generated by NVIDIA NVVM Compiler
//
// Compiler Build ID: CL-36424714
// Cuda compilation tools, release 13.0, V13.0.88
// Based on NVVM 20.0.0
//

.version 9.0
.target sm_100
.address_size 64

	// .globl	_Z5hellov
.extern .func  (.param .b32 func_retval0) vprintf
(
	.param .b64 vprintf_param_0,
	.param .b64 vprintf_param_1
)
;
.global .align 1 .b8 $str[36] = {10, 72, 101, 108, 108, 111, 32, 119, 111, 114, 108, 100, 46, 32, 84, 104, 114, 101, 97, 100, 32, 37, 100, 32, 105, 110, 32, 98, 108, 111, 99, 107, 32, 37, 100};

.visible .entry _Z5hellov()
{
	.local .align 8 .b8 	__local_depot0[8];
	.reg .b64 	%SP;
	.reg .b64 	%SPL;
	.reg .b32 	%r<5>;
	.reg .b64 	%rd<5>;

	mov.u64 	%SPL, __local_depot0;
	cvta.local.u64 	%SP, %SPL;
	add.u64 	%rd1, %SP, 0;
	add.u64 	%rd2, %SPL, 0;
	mov.u32 	%r1, %tid.x;
	mov.u32 	%r2, %ctaid.x;
	st.local.v2.u32 	[%rd2], {%r1, %r2};
	mov.u64 	%rd3, $str;
	cvta.global.u64 	%rd4, %rd3;
	{ // callseq 0, 0
	.param .b64 param0;
	st.param.b64 	[param0], %rd4;
	.param .b64 param1;
	st.param.b64 	[param1], %rd1;
	.param .b32 retval0;
	call.uni (retval0), 
	vprintf, 
	(
	param0, 
	param1
	);
	ld.param.b32 	%r3, [retval0];
	} // callseq 0
	ret;

}


// ===== COMPILED SASS (sm_100) =====

	.target	sm_100

	.elftype	@"ET_EXEC"


//--------------------- .note.nv.tkinfo           --------------------------
	.section	.note.nv.tkinfo,"",@"SHT_NOTE"
	.sectionflags	@"SHF_NOTE_NV_TKINFO"
	.tkinfo
        /*0018*/ 	.word	0x00000002
        /*0030*/ 	.string	""
        /*0030*/ 	.string	"ptxas"
        /*0030*/ 	.string	"Cuda compilation tools, release 13.0, V13.0.88"
        /*0030*/ 	.string	"Build cuda_13.0.r13.0/compiler.36424714_0"
        /*0030*/ 	.string	"-arch sm_100 -m 64 "



//--------------------- .note.nv.cuinfo           --------------------------
	.section	.note.nv.cuinfo,"",@"SHT_NOTE"
	.sectionflags	@"SHF_NOTE_NV_CUINFO"
        /*0018*/ 	.short	0x0002
        /*001a*/ 	.short	0x0064
        /*001c*/ 	.short	0x0082
	.zero		2


//--------------------- .nv.info                  --------------------------
	.section	.nv.info,"",@"SHT_CUDA_INFO"
	.align	4


	//----- nvinfo : EIATTR_REGCOUNT
	.align		4
        /*0000*/ 	.byte	0x04, 0x2f
        /*0002*/ 	.short	(.L_2 - .L_1)
	.align		4
.L_1:
        /*0004*/ 	.word	index@(_Z5hellov)
        /*0008*/ 	.word	0x00000018


	//----- nvinfo : EIATTR_FRAME_SIZE
	.align		4
.L_2:
        /*000c*/ 	.byte	0x04, 0x11
        /*000e*/ 	.short	(.L_4 - .L_3)
	.align		4
.L_3:
        /*0010*/ 	.word	index@(_Z5hellov)
        /*0014*/ 	.word	0x00000008


	//----- nvinfo : EIATTR_MIN_STACK_SIZE
	.align		4
.L_4:
        /*0018*/ 	.byte	0x04, 0x12
        /*001a*/ 	.short	(.L_6 - .L_5)
	.align		4
.L_5:
        /*001c*/ 	.word	index@(_Z5hellov)
        /*0020*/ 	.word	0x00000008
.L_6:


//--------------------- .nv.compat                --------------------------
	.section	.nv.compat,"",@"SHT_CUDA_COMPAT_INFO"
	.align	4
        /*0000*/ 	.byte	0x02, 0x09, 0x00, 0x00, 0x02, 0x02, 0x01, 0x00, 0x02, 0x05, 0x05, 0x00, 0x03, 0x07, 0x01, 0x01
        /*0010*/ 	.byte	0x02, 0x03, 0x00, 0x00, 0x02, 0x06, 0x01, 0x00, 0x04, 0x0b, 0x08, 0x00, 0x09, 0x00, 0x00, 0x00
        /*0020*/ 	.byte	0x00, 0x00, 0x00, 0x00


//--------------------- .nv.info._Z5hellov        --------------------------
	.section	.nv.info._Z5hellov,"",@"SHT_CUDA_INFO"
	.sectionflags	@""
	.align	4


	//----- nvinfo : EIATTR_CUDA_API_VERSION
	.align		4
        /*0000*/ 	.byte	0x04, 0x37
        /*0002*/ 	.short	(.L_8 - .L_7)
.L_7:
        /*0004*/ 	.word	0x00000082


	//----- nvinfo : EIATTR_SPARSE_MMA_MASK
	.align		4
.L_8:
        /*0008*/ 	.byte	0x03, 0x50
        /*000a*/ 	.short	0x0000


	//----- nvinfo : EIATTR_MAXREG_COUNT
	.align		4
        /*000c*/ 	.byte	0x03, 0x1b
        /*000e*/ 	.short	0x00ff


	//----- nvinfo : EIATTR_EXTERNS
	.align		4
        /*0010*/ 	.byte	0x04, 0x0f
        /*0012*/ 	.short	(.L_10 - .L_9)


	//   ....[0]....
	.align		4
.L_9:
        /*0014*/ 	.word	index@(vprintf)


	//----- nvinfo : EIATTR_MERCURY_ISA_VERSION
	.align		4
.L_10:
        /*0018*/ 	.byte	0x03, 0x5f
        /*001a*/ 	.short	0x0101


	//----- nvinfo : EIATTR_VRC_CTA_INIT_COUNT
	.align		4
        /*001c*/ 	.byte	0x02, 0x4a
	.zero		1
	.zero		1


	//----- nvinfo : EIATTR_SYSCALL_OFFSETS
	.align		4
        /*0020*/ 	.byte	0x04, 0x46
        /*0022*/ 	.short	(.L_12 - .L_11)


	//   ....[0]....
.L_11:
        /*0024*/ 	.word	0x000000f0


	//----- nvinfo : EIATTR_EXIT_INSTR_OFFSETS
	.align		4
.L_12:
        /*0028*/ 	.byte	0x04, 0x1c
        /*002a*/ 	.short	(.L_14 - .L_13)


	//   ....[0]....
.L_13:
        /*002c*/ 	.word	0x00000100


	//----- nvinfo : EIATTR_SW_WAR
	.align		4
.L_14:
        /*0030*/ 	.byte	0x04, 0x36
        /*0032*/ 	.short	(.L_16 - .L_15)
.L_15:
        /*0034*/ 	.word	0x00000008
.L_16:


//--------------------- .nv.callgraph             --------------------------
	.section	.nv.callgraph,"",@"SHT_CUDA_CALLGRAPH"
	.align	4
	.sectionentsize	8
	.align		4
        /*0000*/ 	.word	0x00000000
	.align		4
        /*0004*/ 	.word	0xffffffff
	.align		4
        /*0008*/ 	.word	index@(_Z5hellov)
	.align		4
        /*000c*/ 	.word	index@(vprintf)
	.align		4
        /*0010*/ 	.word	0x00000000
	.align		4
        /*0014*/ 	.word	0xfffffffe
	.align		4
        /*0018*/ 	.word	0x00000000
	.align		4
        /*001c*/ 	.word	0xfffffffd
	.align		4
        /*0020*/ 	.word	0x00000000
	.align		4
        /*0024*/ 	.word	0xfffffffc


//--------------------- .nv.constant4             --------------------------
	.section	.nv.constant4,"a",@progbits
	.align	8
	.align		8
.nv.constant4:
        /*0000*/ 	.dword	vprintf
	.align		8
        /*0008*/ 	.dword	$str


//--------------------- .text._Z5hellov           --------------------------
	.section	.text._Z5hellov,"ax",@progbits
	.align	128
        .global         _Z5hellov
        .type           _Z5hellov,@function
        .size           _Z5hellov,(.L_x_2 - _Z5hellov)
        .other          _Z5hellov,@"STO_CUDA_ENTRY STV_DEFAULT"
_Z5hellov:
.text._Z5hellov:
[----:B------:R-:W0:Y:S01]  /*0000*/  LDC R1, c[0x0][0x37c] ;  /* 0x0000df00ff017b82 */ /* 0x000e220000000800 */
[----:B------:R-:W1:Y:S01]  /*0010*/  S2R R8, SR_TID.X ;  /* 0x0000000000087919 */ /* 0x000e620000002100 */
[----:B0-----:R-:W-:Y:S01]  /*0020*/  VIADD R1, R1, 0xfffffff8 ;  /* 0xfffffff801017836 */ /* 0x001fe20000000000 */
[----:B------:R-:W-:Y:S01]  /*0030*/  MOV R0, 0x0 ;  /* 0x0000000000007802 */ /* 0x000fe20000000f00 */
[----:B------:R-:W0:Y:S01]  /*0040*/  LDCU UR4, c[0x0][0x2f8] ;  /* 0x00005f00ff0477ac */ /* 0x000e220008000800 */
[----:B------:R-:W1:Y:S03]  /*0050*/  S2R R9, SR_CTAID.X ;  /* 0x0000000000097919 */ /* 0x000e660000002500 */
[----:B------:R2:W3:Y:S01]  /*0060*/  LDC.64 R2, c[0x4][R0] ;  /* 0x0100000000027b82 */ /* 0x0004e20000000a00 */
[----:B------:R-:W4:Y:S01]  /*0070*/  LDCU.64 UR6, c[0x4][0x8] ;  /* 0x01000100ff0677ac */ /* 0x000f220008000a00 */
[----:B------:R-:W5:Y:S01]  /*0080*/  LDCU UR5, c[0x0][0x2fc] ;  /* 0x00005f80ff0577ac */ /* 0x000f620008000800 */
[----:B0-----:R-:W-:Y:S01]  /*0090*/  IADD3 R6, P0, PT, R1, UR4, RZ ;  /* 0x0000000401067c10 */ /* 0x001fe2000ff1e0ff */
[----:B----4-:R-:W-:Y:S01]  /*00a0*/  IMAD.U32 R4, RZ, RZ, UR6 ;  /* 0x00000006ff047e24 */ /* 0x010fe2000f8e00ff */
[----:B------:R-:W-:-:S03]  /*00b0*/  MOV R5, UR7 ;  /* 0x0000000700057c02 */ /* 0x000fc60008000f00 */
[----:B-----5:R-:W-:Y:S01]  /*00c0*/  IMAD.X R7, RZ, RZ, UR5, P0 ;  /* 0x00000005ff077e24 */ /* 0x020fe200080e06ff */
[----:B-1----:R2:W-:Y:S07]  /*00d0*/  STL.64 [R1], R8 ;  /* 0x0000000801007387 */ /* 0x0025ee0000100a00 */
[----:B------:R-:W-:-:S07]  /*00e0*/  LEPC R20, `(.L_x_0) ;  /* 0x000000001014794e */ /* 0x000fce0000000000 */
[----:B--23--:R-:W-:Y:S05]  /*00f0*/  CALL.ABS.NOINC R2 ;  /* 0x0000000002007343 */ /* 0x00cfea0003c00000 */
.L_x_0:
[----:B------:R-:W-:Y:S05]  /*0100*/  EXIT ;  /* 0x000000000000794d */ /* 0x000fea0003800000 */
.L_x_1:
[----:B------:R-:W-:-:S00]  /*0110*/  BRA `(.L_x_1) ;  /* 0xfffffffc00fc7947 */ /* 0x000fc0000383ffff */
[----:B------:R-:W-:-:S00]  /*0120*/  NOP ;  /* 0x0000000000007918 */ /* 0x000fc00000000000 */
        /* <DEDUP_REMOVED lines=13> */
.L_x_2:


//--------------------- .nv.global.init           --------------------------
	.section	.nv.global.init,"aw",@progbits
.nv.global.init:
	.type		$str,@object
	.size		$str,(.L_0 - $str)
$str:
        /*0000*/ 	.byte	0x0a, 0x48, 0x65, 0x6c, 0x6c, 0x6f, 0x20, 0x77, 0x6f, 0x72, 0x6c, 0x64, 0x2e, 0x20, 0x54, 0x68
        /*0010*/ 	.byte	0x72, 0x65, 0x61, 0x64, 0x20, 0x25, 0x64, 0x20, 0x69, 0x6e, 0x20, 0x62, 0x6c, 0x6f, 0x63, 0x6b
        /*0020*/ 	.byte	0x20, 0x25, 0x64, 0x00
.L_0:


//--------------------- .nv.shared.reserved.0     --------------------------
	.section	.nv.shared.reserved.0,"aw",@nobits
	.weak		__nv_reservedSMEM_offset_0_alias
	.size		__nv_reservedSMEM_offset_0_alias, 0, 64
	.other		__nv_reservedSMEM_offset_0_alias,@"STO_CUDA_RESERVED_SHARED STV_DEFAULT"
__nv_reservedSMEM_offset_0_alias:
	.zero		0
	.zero		64


//--------------------- .nv.constant0._Z5hellov   --------------------------
	.section	.nv.constant0._Z5hellov,"a",@progbits
	.sectionflags	@""
	.align	4
.nv.constant0._Z5hellov:
	.zero		896


//--------------------- SYMBOLS --------------------------

	.type		.nv.reservedSmem.offset0,@object
	.size		.nv.reservedSmem.offset0,0x4
	.type		vprintf,@function
